	.headerflags	@"EF_CUDA_TEXMODE_UNIFIED EF_CUDA_64BIT_ADDRESS EF_CUDA_ACCELERATORS EF_CUDA_SM90 EF_CUDA_VIRTUAL_SM(EF_CUDA_SM90)"
	.elftype	@"ET_EXEC"


//--------------------- .nv.info                  --------------------------
	.section	.nv.info,"",@"SHT_CUDA_INFO"
	.align	4


	//----- nvinfo : EIATTR_REGCOUNT
	.align		4
        /*0000*/ 	.byte	0x04, 0x2f
        /*0002*/ 	.short	(.L_3 - .L_2)
	.align		4
.L_2:
        /*0004*/ 	.word	index@(triton_poi_fused__native_batch_norm_legit_no_training_add_relu_20)
        /*0008*/ 	.word	0x00000020


	//----- nvinfo : EIATTR_MIN_STACK_SIZE
	.align		4
.L_3:
        /*000c*/ 	.byte	0x04, 0x12
        /*000e*/ 	.short	(.L_5 - .L_4)
	.align		4
.L_4:
        /*0010*/ 	.word	index@(triton_poi_fused__native_batch_norm_legit_no_training_add_relu_20)
        /*0014*/ 	.word	0x00000000


	//----- nvinfo : EIATTR_FRAME_SIZE
	.align		4
.L_5:
        /*0018*/ 	.byte	0x04, 0x11
        /*001a*/ 	.short	(.L_7 - .L_6)
	.align		4
.L_6:
        /*001c*/ 	.word	index@(triton_poi_fused__native_batch_norm_legit_no_training_add_relu_20)
        /*0020*/ 	.word	0x00000000


	//----- nvinfo : EIATTR_MIN_STACK_SIZE
	.align		4
.L_7:
        /*0024*/ 	.byte	0x04, 0x12
        /*0026*/ 	.short	(.L_9 - .L_8)
	.align		4
.L_8:
        /*0028*/ 	.word	index@(triton_poi_fused__native_batch_norm_legit_no_training_add_relu_20)
        /*002c*/ 	.word	0x00000000
.L_9:


//--------------------- .nv.info.triton_poi_fused__native_batch_norm_legit_no_training_add_relu_20 --------------------------
	.section	.nv.info.triton_poi_fused__native_batch_norm_legit_no_training_add_relu_20,"",@"SHT_CUDA_INFO"
	.sectionflags	@""
	.align	4


	//----- nvinfo : EIATTR_CUDA_API_VERSION
	.align		4
        /*0000*/ 	.byte	0x04, 0x37
        /*0002*/ 	.short	(.L_11 - .L_10)
.L_10:
        /*0004*/ 	.word	0x0000007c


	//----- nvinfo : EIATTR_KPARAM_INFO
	.align		4
.L_11:
        /*0008*/ 	.byte	0x04, 0x17
        /*000a*/ 	.short	(.L_13 - .L_12)
.L_12:
        /*000c*/ 	.word	0x00000000
        /*0010*/ 	.short	0x000b
        /*0012*/ 	.short	0x0058
        /*0014*/ 	.byte	0x00, 0xf0, 0x11, 0x00


	//----- nvinfo : EIATTR_KPARAM_INFO
	.align		4
.L_13:
        /*0018*/ 	.byte	0x04, 0x17
        /*001a*/ 	.short	(.L_15 - .L_14)
.L_14:
        /*001c*/ 	.word	0x00000000
        /*0020*/ 	.short	0x000a
        /*0022*/ 	.short	0x0050
        /*0024*/ 	.byte	0x00, 0xf4, 0x21, 0x00


	//----- nvinfo : EIATTR_KPARAM_INFO
	.align		4
.L_15:
        /*0028*/ 	.byte	0x04, 0x17
        /*002a*/ 	.short	(.L_17 - .L_16)
.L_16:
        /*002c*/ 	.word	0x00000000
        /*0030*/ 	.short	0x0009
        /*0032*/ 	.short	0x0048
        /*0034*/ 	.byte	0x00, 0xf4, 0x21, 0x00


	//----- nvinfo : EIATTR_KPARAM_INFO
	.align		4
.L_17:
        /*0038*/ 	.byte	0x04, 0x17
        /*003a*/ 	.short	(.L_19 - .L_18)
.L_18:
        /*003c*/ 	.word	0x00000000
        /*0040*/ 	.short	0x0008
        /*0042*/ 	.short	0x0040
        /*0044*/ 	.byte	0x00, 0xf4, 0x21, 0x00


	//----- nvinfo : EIATTR_KPARAM_INFO
	.align		4
.L_19:
        /*0048*/ 	.byte	0x04, 0x17
        /*004a*/ 	.short	(.L_21 - .L_20)
.L_20:
        /*004c*/ 	.word	0x00000000
        /*0050*/ 	.short	0x0007
        /*0052*/ 	.short	0x0038
        /*0054*/ 	.byte	0x00, 0xf4, 0x21, 0x00


	//----- nvinfo : EIATTR_KPARAM_INFO
	.align		4
.L_21:
        /*0058*/ 	.byte	0x04, 0x17
        /*005a*/ 	.short	(.L_23 - .L_22)
.L_22:
        /*005c*/ 	.word	0x00000000
        /*0060*/ 	.short	0x0006
        /*0062*/ 	.short	0x0030
        /*0064*/ 	.byte	0x00, 0xf4, 0x21, 0x00


	//----- nvinfo : EIATTR_KPARAM_INFO
	.align		4
.L_23:
        /*0068*/ 	.byte	0x04, 0x17
        /*006a*/ 	.short	(.L_25 - .L_24)
.L_24:
        /*006c*/ 	.word	0x00000000
        /*0070*/ 	.short	0x0005
        /*0072*/ 	.short	0x0028
        /*0074*/ 	.byte	0x00, 0xf4, 0x21, 0x00


	//----- nvinfo : EIATTR_KPARAM_INFO
	.align		4
.L_25:
        /*0078*/ 	.byte	0x04, 0x17
        /*007a*/ 	.short	(.L_27 - .L_26)
.L_26:
        /*007c*/ 	.word	0x00000000
        /*0080*/ 	.short	0x0004
        /*0082*/ 	.short	0x0020
        /*0084*/ 	.byte	0x00, 0xf4, 0x21, 0x00


	//----- nvinfo : EIATTR_KPARAM_INFO
	.align		4
.L_27:
        /*0088*/ 	.byte	0x04, 0x17
        /*008a*/ 	.short	(.L_29 - .L_28)
.L_28:
        /*008c*/ 	.word	0x00000000
        /*0090*/ 	.short	0x0003
        /*0092*/ 	.short	0x0018
        /*0094*/ 	.byte	0x00, 0xf4, 0x21, 0x00


	//----- nvinfo : EIATTR_KPARAM_INFO
	.align		4
.L_29:
        /*0098*/ 	.byte	0x04, 0x17
        /*009a*/ 	.short	(.L_31 - .L_30)
.L_30:
        /*009c*/ 	.word	0x00000000
        /*00a0*/ 	.short	0x0002
        /*00a2*/ 	.short	0x0010
        /*00a4*/ 	.byte	0x00, 0xf4, 0x21, 0x00


	//----- nvinfo : EIATTR_KPARAM_INFO
	.align		4
.L_31:
        /*00a8*/ 	.byte	0x04, 0x17
        /*00aa*/ 	.short	(.L_33 - .L_32)
.L_32:
        /*00ac*/ 	.word	0x00000000
        /*00b0*/ 	.short	0x0001
        /*00b2*/ 	.short	0x0008
        /*00b4*/ 	.byte	0x00, 0xf4, 0x21, 0x00


	//----- nvinfo : EIATTR_KPARAM_INFO
	.align		4
.L_33:
        /*00b8*/ 	.byte	0x04, 0x17
        /*00ba*/ 	.short	(.L_35 - .L_34)
.L_34:
        /*00bc*/ 	.word	0x00000000
        /*00c0*/ 	.short	0x0000
        /*00c2*/ 	.short	0x0000
        /*00c4*/ 	.byte	0x00, 0xf4, 0x21, 0x00


	//----- nvinfo : EIATTR_SPARSE_MMA_MASK
	.align		4
.L_35:
        /*00c8*/ 	.byte	0x03, 0x50
        /*00ca*/ 	.short	0x0000


	//----- nvinfo : EIATTR_MAXREG_COUNT
	.align		4
        /*00cc*/ 	.byte	0x03, 0x1b
        /*00ce*/ 	.short	0x00ff


	//----- nvinfo : EIATTR_EXIT_INSTR_OFFSETS
	.align		4
        /*00d0*/ 	.byte	0x04, 0x1c
        /*00d2*/ 	.short	(.L_37 - .L_36)


	//   ....[0]....
.L_36:
        /*00d4*/ 	.word	0x00000680


	//----- nvinfo : EIATTR_REQNTID
	.align		4
.L_37:
        /*00d8*/ 	.byte	0x04, 0x10
        /*00da*/ 	.short	(.L_39 - .L_38)
.L_38:
        /*00dc*/ 	.word	0x00000080
        /*00e0*/ 	.word	0x00000001
        /*00e4*/ 	.word	0x00000001


	//----- nvinfo : EIATTR_CBANK_PARAM_SIZE
	.align		4
.L_39:
        /*00e8*/ 	.byte	0x03, 0x19
        /*00ea*/ 	.short	0x005c


	//----- nvinfo : EIATTR_PARAM_CBANK
	.align		4
        /*00ec*/ 	.byte	0x04, 0x0a
        /*00ee*/ 	.short	(.L_41 - .L_40)
	.align		4
.L_40:
        /*00f0*/ 	.word	index@(.nv.constant0.triton_poi_fused__native_batch_norm_legit_no_training_add_relu_20)
        /*00f4*/ 	.short	0x0210
        /*00f6*/ 	.short	0x005c


	//----- nvinfo : EIATTR_SW_WAR
	.align		4
.L_41:
        /*00f8*/ 	.byte	0x04, 0x36
        /*00fa*/ 	.short	(.L_43 - .L_42)
.L_42:
        /*00fc*/ 	.word	0x00000008
.L_43:


//--------------------- .nv.callgraph             --------------------------
	.section	.nv.callgraph,"",@"SHT_CUDA_CALLGRAPH"
	.align	4
	.sectionentsize	8
	.align		4
        /*0000*/ 	.word	0x00000000
	.align		4
        /*0004*/ 	.word	0xffffffff
	.align		4
        /*0008*/ 	.word	0x00000000
	.align		4
        /*000c*/ 	.word	0xfffffffe
	.align		4
        /*0010*/ 	.word	0x00000000
	.align		4
        /*0014*/ 	.word	0xfffffffd
	.align		4
        /*0018*/ 	.word	0x00000000
	.align		4
        /*001c*/ 	.word	0xfffffffc


//--------------------- .nv.constant4             --------------------------
	.section	.nv.constant4,"a",@progbits
	.align	8
	.align		8
.nv.constant4:
        /*0000*/ 	.dword	_$_str
	.align		8
        /*0008*/ 	.dword	_$_str_$_2


//--------------------- .text.triton_poi_fused__native_batch_norm_legit_no_training_add_relu_20 --------------------------
	.section	.text.triton_poi_fused__native_batch_norm_legit_no_training_add_relu_20,"ax",@progbits
	.align	128
        .global         triton_poi_fused__native_batch_norm_legit_no_training_add_relu_20
        .type           triton_poi_fused__native_batch_norm_legit_no_training_add_relu_20,@function
        .size           triton_poi_fused__native_batch_norm_legit_no_training_add_relu_20,(.L_x_1 - triton_poi_fused__native_batch_norm_legit_no_training_add_relu_20)
        .other          triton_poi_fused__native_batch_norm_legit_no_training_add_relu_20,@"STO_CUDA_ENTRY STV_DEFAULT"
triton_poi_fused__native_batch_norm_legit_no_training_add_relu_20:
.text.triton_poi_fused__native_batch_norm_legit_no_training_add_relu_20:
[----:B------:R-:W-:Y:S01]  /*0000*/  LDC R1, c[0x0][0x28] ;  /* 0x00000a00ff017b82 */ /* 0x000fe20000000800 */
[----:B------:R-:W1:Y:S07]  /*0010*/  S2R R0, SR_TID.X ;  /* 0x0000000000007919 */ /* 0x000e6e0000002100 */
[----:B------:R-:W2:Y:S01]  /*0020*/  LDC.64 R6, c[0x0][0x228] ;  /* 0x00008a00ff067b82 */ /* 0x000ea20000000a00 */
[----:B------:R-:W-:Y:S01]  /*0030*/  ULDC.64 UR4, c[0x0][0x208] ;  /* 0x0000820000047ab9 */ /* 0x000fe20000000a00 */
[----:B------:R-:W3:Y:S06]  /*0040*/  S2R R5, SR_CTAID.X ;  /* 0x0000000000057919 */ /* 0x000eec0000002500 */
[----:B------:R-:W4:Y:S08]  /*0050*/  LDC.64 R12, c[0x0][0x218] ;  /* 0x00008600ff0c7b82 */ /* 0x000f300000000a00 */
[----:B------:R-:W5:Y:S08]  /*0060*/  LDC.64 R14, c[0x0][0x240] ;  /* 0x00009000ff0e7b82 */ /* 0x000f700000000a00 */
[----:B------:R-:W4:Y:S01]  /*0070*/  LDC.64 R16, c[0x0][0x220] ;  /* 0x00008800ff107b82 */ /* 0x000f220000000a00 */
[----:B-1----:R-:W-:-:S07]  /*0080*/  SHF.L.U32 R0, R0, 0x1, RZ ;  /* 0x0000000100007819 */ /* 0x002fce00000006ff */
[----:B------:R-:W1:Y:S01]  /*0090*/  LDC.64 R18, c[0x0][0x248] ;  /* 0x00009200ff127b82 */ /* 0x000e620000000a00 */
[----:B---3--:R-:W-:Y:S02]  /*00a0*/  SHF.R.S32.HI R3, RZ, 0x17, R5 ;  /* 0x00000017ff037819 */ /* 0x008fe40000011405 */
[----:B------:R-:W-:Y:S02]  /*00b0*/  LOP3.LUT R0, R0, 0xfe, RZ, 0xc0, !PT ;  /* 0x000000fe00007812 */ /* 0x000fe400078ec0ff */
[----:B------:R-:W-:-:S03]  /*00c0*/  SGXT R3, R3, 0x1 ;  /* 0x000000010303781a */ /* 0x000fc60000000200 */
[----:B------:R-:W3:Y:S01]  /*00d0*/  LDC.64 R8, c[0x0][0x238] ;  /* 0x00008e00ff087b82 */ /* 0x000ee20000000a00 */
[----:B------:R-:W-:-:S04]  /*00e0*/  LEA R0, R5, R0, 0x8 ;  /* 0x0000000005007211 */ /* 0x000fc800078e40ff */
[----:B------:R-:W-:-:S03]  /*00f0*/  LEA.HI R4, R3, R0, RZ, 0x8 ;  /* 0x0000000003047211 */ /* 0x000fc600078f40ff */
[----:B------:R-:W1:Y:S01]  /*0100*/  LDC.64 R2, c[0x0][0x250] ;  /* 0x00009400ff027b82 */ /* 0x000e620000000a00 */
[----:B------:R-:W-:-:S04]  /*0110*/  LOP3.LUT R21, R4, 0xffffff00, RZ, 0xc0, !PT ;  /* 0xffffff0004157812 */ /* 0x000fc800078ec0ff */
[----:B------:R-:W-:-:S03]  /*0120*/  IADD3 R21, R0, -R21, RZ ;  /* 0x8000001500157210 */ /* 0x000fc60007ffe0ff */
[----:B------:R-:W3:Y:S02]  /*0130*/  LDC.64 R22, c[0x0][0x230] ;  /* 0x00008c00ff167b82 */ /* 0x000ee40000000a00 */
[----:B--2---:R-:W-:-:S06]  /*0140*/  IMAD.WIDE R6, R21, 0x4, R6 ;  /* 0x0000000415067825 */ /* 0x004fcc00078e0206 */
[----:B------:R-:W2:Y:S01]  /*0150*/  LDG.E.EL.64 R6, desc[UR4][R6.64] ;  /* 0x0000000406067981 */ /* 0x000ea2000c2e1b00 */
[----:B------:R-:W3:Y:S01]  /*0160*/  LDC.64 R10, c[0x0][0x258] ;  /* 0x00009600ff0a7b82 */ /* 0x000ee20000000a00 */
[----:B01----:R-:W-:-:S07]  /*0170*/  IMAD.WIDE R2, R21, 0x4, R2 ;  /* 0x0000000415027825 */ /* 0x003fce00078e0202 */
[----:B------:R-:W0:Y:S01]  /*0180*/  LDC.64 R4, c[0x0][0x260] ;  /* 0x00009800ff047b82 */ /* 0x000e220000000a00 */
[----:B------:R-:W2:Y:S01]  /*0190*/  LDG.E.EL.64 R2, desc[UR4][R2.64] ;  /* 0x0000000402027981 */ /* 0x000ea2000c2e1b00 */
[----:B----4-:R-:W-:-:S04]  /*01a0*/  IMAD.WIDE R12, R0, 0x4, R12 ;  /* 0x00000004000c7825 */ /* 0x010fc800078e020c */
[----:B-----5:R-:W-:Y:S02]  /*01b0*/  IMAD.WIDE R14, R0, 0x4, R14 ;  /* 0x00000004000e7825 */ /* 0x020fe400078e020e */
[----:B------:R-:W4:Y:S02]  /*01c0*/  LDG.E.64 R12, desc[UR4][R12.64] ;  /* 0x000000040c0c7981 */ /* 0x000f24000c1e1b00 */
[C---:B------:R-:W-:Y:S02]  /*01d0*/  IMAD.WIDE R16, R21.reuse, 0x4, R16 ;  /* 0x0000000415107825 */ /* 0x040fe400078e0210 */
[----:B------:R-:W5:Y:S02]  /*01e0*/  LDG.E.64 R14, desc[UR4][R14.64] ;  /* 0x000000040e0e7981 */ /* 0x000f64000c1e1b00 */
[C---:B------:R-:W-:Y:S02]  /*01f0*/  IMAD.WIDE R18, R21.reuse, 0x4, R18 ;  /* 0x0000000415127825 */ /* 0x040fe400078e0212 */
[----:B------:R-:W4:Y:S02]  /*0200*/  LDG.E.EL.64 R16, desc[UR4][R16.64] ;  /* 0x0000000410107981 */ /* 0x000f24000c2e1b00 */
[----:B---3--:R-:W-:-:S02]  /*0210*/  IMAD.WIDE R24, R21, 0x4, R8 ;  /* 0x0000000415187825 */ /* 0x008fc400078e0208 */
[----:B------:R-:W5:Y:S02]  /*0220*/  LDG.E.EL.64 R18, desc[UR4][R18.64] ;  /* 0x0000000412127981 */ /* 0x000f64000c2e1b00 */
[----:B------:R-:W-:-:S04]  /*0230*/  IMAD.WIDE R22, R21, 0x4, R22 ;  /* 0x0000000415167825 */ /* 0x000fc800078e0216 */
[C---:B------:R-:W-:Y:S02]  /*0240*/  IMAD.WIDE R10, R21.reuse, 0x4, R10 ;  /* 0x00000004150a7825 */ /* 0x040fe400078e020a */
[----:B------:R-:W3:Y:S02]  /*0250*/  LDG.E.EL.64 R22, desc[UR4][R22.64] ;  /* 0x0000000416167981 */ /* 0x000ee4000c2e1b00 */
[----:B0-----:R-:W-:Y:S02]  /*0260*/  IMAD.WIDE R8, R21, 0x4, R4 ;  /* 0x0000000415087825 */ /* 0x001fe400078e0204 */
[----:B------:R0:W3:Y:S04]  /*0270*/  LDG.E.EL.64 R4, desc[UR4][R24.64] ;  /* 0x0000000418047981 */ /* 0x0000e8000c2e1b00 */
[----:B------:R-:W3:Y:S04]  /*0280*/  LDG.E.EL.64 R10, desc[UR4][R10.64] ;  /* 0x000000040a0a7981 */ /* 0x000ee8000c2e1b00 */
[----:B------:R-:W3:Y:S01]  /*0290*/  LDG.E.EL.64 R8, desc[UR4][R8.64] ;  /* 0x0000000408087981 */ /* 0x000ee2000c2e1b00 */
[----:B--2---:R-:W-:Y:S01]  /*02a0*/  FADD R6, R6, 9.9999997473787516356e-06 ;  /* 0x3727c5ac06067421 */ /* 0x004fe20000000000 */
[----:B------:R-:W-:-:S05]  /*02b0*/  FADD R7, R7, 9.9999997473787516356e-06 ;  /* 0x3727c5ac07077421 */ /* 0x000fca0000000000 */
[----:B------:R-:W1:Y:S01]  /*02c0*/  MUFU.SQRT R6, R6 ;  /* 0x0000000600067308 */ /* 0x000e620000002000 */
[----:B------:R-:W-:Y:S01]  /*02d0*/  FADD R20, R2, 9.9999997473787516356e-06 ;  /* 0x3727c5ac02147421 */ /* 0x000fe20000000000 */
[----:B------:R-:W-:-:S06]  /*02e0*/  FADD R3, R3, 9.9999997473787516356e-06 ;  /* 0x3727c5ac03037421 */ /* 0x000fcc0000000000 */
[----:B------:R-:W2:Y:S08]  /*02f0*/  MUFU.SQRT R21, R7 ;  /* 0x0000000700157308 */ /* 0x000eb00000002000 */
[----:B------:R-:W4:Y:S01]  /*0300*/  MUFU.SQRT R26, R20 ;  /* 0x00000014001a7308 */ /* 0x000f220000002000 */
[----:B-1----:R-:W-:-:S07]  /*0310*/  FSETP.GT.AND P6, PT, R6, 8.50705917302346158658e+37, PT ;  /* 0x7e8000000600780b */ /* 0x002fce0003fc4000 */
[----:B0-----:R-:W0:Y:S01]  /*0320*/  MUFU.SQRT R25, R3 ;  /* 0x0000000300197308 */ /* 0x001e220000002000 */
[----:B------:R-:W-:Y:S01]  /*0330*/  HFMA2.MMA R2, -RZ, RZ, 1.625, 0 ;  /* 0x3e800000ff027435 */ /* 0x000fe200000001ff */
[----:B------:R-:W-:Y:S02]  /*0340*/  FSETP.GEU.AND P5, PT, R6, 1.175494350822287508e-38, PT ;  /* 0x008000000600780b */ /* 0x000fe40003fae000 */
[C---:B--2---:R-:W-:Y:S02]  /*0350*/  FSETP.GT.AND P4, PT, R21.reuse, 8.50705917302346158658e+37, PT ;  /* 0x7e8000001500780b */ /* 0x044fe40003f84000 */
[C---:B----4-:R-:W-:Y:S02]  /*0360*/  FSETP.GT.AND P3, PT, R26.reuse, 8.50705917302346158658e+37, PT ;  /* 0x7e8000001a00780b */ /* 0x050fe40003f64000 */
[----:B------:R-:W-:Y:S01]  /*0370*/  FSETP.GEU.AND P0, PT, R26, 1.175494350822287508e-38, PT ;  /* 0x008000001a00780b */ /* 0x000fe20003f0e000 */
[----:B------:R-:W-:Y:S01]  /*0380*/  @P6 FMUL R6, R6, 0.25 ;  /* 0x3e80000006066820 */ /* 0x000fe20000400000 */
[----:B------:R-:W-:-:S02]  /*0390*/  FSETP.GEU.AND P2, PT, R21, 1.175494350822287508e-38, PT ;  /* 0x008000001500780b */ /* 0x000fc40003f4e000 */
[C---:B0-----:R-:W-:Y:S02]  /*03a0*/  FSETP.GT.AND P1, PT, R25.reuse, 8.50705917302346158658e+37, PT ;  /* 0x7e8000001900780b */ /* 0x041fe40003f24000 */
[----:B------:R-:W-:Y:S02]  /*03b0*/  FSEL R3, R2, 1, P6 ;  /* 0x3f80000002037808 */ /* 0x000fe40003000000 */
[----:B------:R-:W-:Y:S01]  /*03c0*/  FSETP.GEU.AND P6, PT, R25, 1.175494350822287508e-38, PT ;  /* 0x008000001900780b */ /* 0x000fe20003fce000 */
[----:B------:R-:W-:Y:S02]  /*03d0*/  @!P5 FMUL R6, R6, 16777216 ;  /* 0x4b8000000606d820 */ /* 0x000fe40000400000 */
[----:B------:R-:W-:Y:S01]  /*03e0*/  @P3 FMUL R26, R26, 0.25 ;  /* 0x3e8000001a1a3820 */ /* 0x000fe20000400000 */
[----:B------:R-:W-:Y:S01]  /*03f0*/  @P4 FMUL R21, R21, 0.25 ;  /* 0x3e80000015154820 */ /* 0x000fe20000400000 */
[----:B------:R-:W0:Y:S02]  /*0400*/  MUFU.RCP R20, R6 ;  /* 0x0000000600147308 */ /* 0x000e240000001000 */
[----:B------:R-:W-:Y:S01]  /*0410*/  @!P0 FMUL R26, R26, 16777216 ;  /* 0x4b8000001a1a8820 */ /* 0x000fe20000400000 */
[----:B------:R-:W-:Y:S01]  /*0420*/  @!P2 FMUL R21, R21, 16777216 ;  /* 0x4b8000001515a820 */ /* 0x000fe20000400000 */
[----:B------:R-:W-:-:S04]  /*0430*/  @P1 FMUL R25, R25, 0.25 ;  /* 0x3e80000019191820 */ /* 0x000fc80000400000 */
[----:B------:R-:W-:Y:S01]  /*0440*/  @!P6 FMUL R25, R25, 16777216 ;  /* 0x4b8000001919e820 */ /* 0x000fe20000400000 */
[----:B------:R-:W1:Y:S01]  /*0450*/  MUFU.RCP R7, R26 ;  /* 0x0000001a00077308 */ /* 0x000e620000001000 */
[----:B------:R-:W-:Y:S01]  /*0460*/  @!P5 FMUL R3, R3, 16777216 ;  /* 0x4b8000000303d820 */ /* 0x000fe20000400000 */
[----:B------:R-:W-:-:S06]  /*0470*/  FSEL R28, R2, 1, P3 ;  /* 0x3f800000021c7808 */ /* 0x000fcc0001800000 */
[----:B------:R-:W2:Y:S01]  /*0480*/  MUFU.RCP R21, R21 ;  /* 0x0000001500157308 */ /* 0x000ea20000001000 */
[----:B------:R-:W-:-:S07]  /*0490*/  FSEL R24, R2, 1, P4 ;  /* 0x3f80000002187808 */ /* 0x000fce0002000000 */
[----:B------:R-:W4:Y:S01]  /*04a0*/  MUFU.RCP R6, R25 ;  /* 0x0000001900067308 */ /* 0x000f220000001000 */
[----:B------:R-:W-:Y:S01]  /*04b0*/  FSEL R27, R2, 1, P1 ;  /* 0x3f800000021b7808 */ /* 0x000fe20000800000 */
[----:B0-----:R-:W-:Y:S01]  /*04c0*/  FMUL R20, R20, R3 ;  /* 0x0000000314147220 */ /* 0x001fe20000400000 */
[----:B------:R-:W-:Y:S01]  /*04d0*/  @!P0 FMUL R28, R28, 16777216 ;  /* 0x4b8000001c1c8820 */ /* 0x000fe20000400000 */
[----:B------:R-:W0:Y:S01]  /*04e0*/  LDC.64 R2, c[0x0][0x210] ;  /* 0x00008400ff027b82 */ /* 0x000e220000000a00 */
[----:B------:R-:W-:Y:S01]  /*04f0*/  @!P2 FMUL R24, R24, 16777216 ;  /* 0x4b8000001818a820 */ /* 0x000fe20000400000 */
[----:B------:R-:W-:Y:S01]  /*0500*/  @!P6 FMUL R27, R27, 16777216 ;  /* 0x4b8000001b1be820 */ /* 0x000fe20000400000 */
[----:B-1----:R-:W-:Y:S01]  /*0510*/  FMUL R7, R7, R28 ;  /* 0x0000001c07077220 */ /* 0x002fe20000400000 */
[----:B------:R-:W-:Y:S01]  /*0520*/  FADD R29, R12, -R16 ;  /* 0x800000100c1d7221 */ /* 0x000fe20000000000 */
[----:B-----5:R-:W-:Y:S01]  /*0530*/  FADD R14, R14, -R18 ;  /* 0x800000120e0e7221 */ /* 0x020fe20000000000 */
[----:B--2---:R-:W-:Y:S01]  /*0540*/  FMUL R21, R21, R24 ;  /* 0x0000001815157220 */ /* 0x004fe20000400000 */
[----:B------:R-:W-:Y:S01]  /*0550*/  FADD R12, R13, -R17 ;  /* 0x800000110d0c7221 */ /* 0x000fe20000000000 */
[----:B------:R-:W-:Y:S01]  /*0560*/  FADD R15, R15, -R19 ;  /* 0x800000130f0f7221 */ /* 0x000fe20000000000 */
[----:B------:R-:W-:Y:S01]  /*0570*/  FMUL R29, R20, R29 ;  /* 0x0000001d141d7220 */ /* 0x000fe20000400000 */
[----:B------:R-:W-:Y:S01]  /*0580*/  FMUL R7, R7, R14 ;  /* 0x0000000e07077220 */ /* 0x000fe20000400000 */
[----:B----4-:R-:W-:Y:S01]  /*0590*/  FMUL R6, R6, R27 ;  /* 0x0000001b06067220 */ /* 0x010fe20000400000 */
[----:B------:R-:W-:Y:S01]  /*05a0*/  FMUL R12, R21, R12 ;  /* 0x0000000c150c7220 */ /* 0x000fe20000400000 */
[----:B---3--:R-:W-:Y:S01]  /*05b0*/  FFMA R4, R22, R29, R4 ;  /* 0x0000001d16047223 */ /* 0x008fe20000000004 */
[----:B------:R-:W-:Y:S01]  /*05c0*/  FFMA R7, R10, R7, R8 ;  /* 0x000000070a077223 */ /* 0x000fe20000000008 */
[----:B------:R-:W-:Y:S01]  /*05d0*/  FMUL R6, R6, R15 ;  /* 0x0000000f06067220 */ /* 0x000fe20000400000 */
[----:B------:R-:W-:-:S03]  /*05e0*/  FFMA R5, R23, R12, R5 ;  /* 0x0000000c17057223 */ /* 0x000fc60000000005 */
[----:B------:R-:W-:Y:S01]  /*05f0*/  FFMA R6, R11, R6, R9 ;  /* 0x000000060b067223 */ /* 0x000fe20000000009 */
[C---:B------:R-:W-:Y:S01]  /*0600*/  FSETP.GEU.AND P0, PT, R4.reuse, -R7, PT ;  /* 0x800000070400720b */ /* 0x040fe20003f0e000 */
[----:B------:R-:W-:Y:S02]  /*0610*/  FADD R4, R4, R7 ;  /* 0x0000000704047221 */ /* 0x000fe40000000000 */
[C---:B------:R-:W-:Y:S01]  /*0620*/  FADD R7, R5.reuse, R6 ;  /* 0x0000000605077221 */ /* 0x040fe20000000000 */
[----:B------:R-:W-:Y:S01]  /*0630*/  FSETP.GEU.AND P1, PT, R5, -R6, PT ;  /* 0x800000060500720b */ /* 0x000fe20003f2e000 */
[----:B0-----:R-:W-:Y:S01]  /*0640*/  IMAD.WIDE R2, R0, 0x4, R2 ;  /* 0x0000000400027825 */ /* 0x001fe200078e0202 */
[----:B------:R-:W-:Y:S02]  /*0650*/  FSEL R4, R4, RZ, P0 ;  /* 0x000000ff04047208 */ /* 0x000fe40000000000 */
[----:B------:R-:W-:-:S05]  /*0660*/  FSEL R5, R7, RZ, P1 ;  /* 0x000000ff07057208 */ /* 0x000fca0000800000 */
[----:B------:R-:W-:Y:S01]  /*0670*/  STG.E.64 desc[UR4][R2.64], R4 ;  /* 0x0000000402007986 */ /* 0x000fe2000c101b04 */
[----:B------:R-:W-:Y:S05]  /*0680*/  EXIT ;  /* 0x000000000000794d */ /* 0x000fea0003800000 */
.L_x_0:
[----:B------:R-:W-:-:S00]  /*0690*/  BRA `(.L_x_0) ;  /* 0xfffffffc00fc7947 */ /* 0x000fc0000383ffff */
[----:B------:R-:W-:-:S00]  /*06a0*/  NOP ;  /* 0x0000000000007918 */ /* 0x000fc00000000000 */
        /* <DEDUP_REMOVED lines=13> */
.L_x_1:


//--------------------- .nv.global.init           --------------------------
	.section	.nv.global.init,"aw",@progbits
.nv.global.init:
	.type		_$_str,@object
	.size		_$_str,(_$_str_$_2 - _$_str)
_$_str:
        /*0000*/ 	.byte	0x5f, 0x5f, 0x43, 0x55, 0x44, 0x41, 0x5f, 0x46, 0x54, 0x5a, 0x00
	.type		_$_str_$_2,@object
	.size		_$_str_$_2,(.L_1 - _$_str_$_2)
_$_str_$_2:
        /*000b*/ 	.byte	0x5f, 0x5f, 0x43, 0x55, 0x44, 0x41, 0x5f, 0x50, 0x52, 0x45, 0x43, 0x5f, 0x53, 0x51, 0x52, 0x54
        /*001b*/ 	.byte	0x00
.L_1:


//--------------------- .nv.constant0.triton_poi_fused__native_batch_norm_legit_no_training_add_relu_20 --------------------------
	.section	.nv.constant0.triton_poi_fused__native_batch_norm_legit_no_training_add_relu_20,"a",@progbits
	.sectionflags	@""
	.align	4
.nv.constant0.triton_poi_fused__native_batch_norm_legit_no_training_add_relu_20:
	.zero		620
